//
// Generated by NVIDIA NVVM Compiler
//
// Compiler Build ID: CL-36424714
// Cuda compilation tools, release 13.0, V13.0.88
// Based on NVVM 20.0.0
//

.version 9.0
.target sm_100
.address_size 64

	// .globl	_Z9init_randjP17curandStateXORWOW
.global .align 4 .b8 precalc_xorwow_matrix[102400];
.global .align 4 .b8 precalc_xorwow_offset_matrix[102400];
.global .align 4 .b8 mrg32k3aM1[2304];
.global .align 4 .b8 mrg32k3aM2[2304];
.global .align 4 .b8 mrg32k3aM1SubSeq[2016];
.global .align 4 .b8 mrg32k3aM2SubSeq[2016];
.global .align 4 .b8 mrg32k3aM1Seq[2304];
.global .align 4 .b8 mrg32k3aM2Seq[2304];
.const .align 8 .b8 __cr_lgamma_table[72];

.visible .entry _Z9init_randjP17curandStateXORWOW(
	.param .u32 _Z9init_randjP17curandStateXORWOW_param_0,
	.param .u64 .ptr .align 1 _Z9init_randjP17curandStateXORWOW_param_1
)
{
	.reg .pred 	%p<24>;
	.reg .b32 	%r<409>;
	.reg .b64 	%rd<18>;

	ld.param.u32 	%r182, [_Z9init_randjP17curandStateXORWOW_param_0];
	ld.param.u64 	%rd8, [_Z9init_randjP17curandStateXORWOW_param_1];
	cvta.to.global.u64 	%rd9, %rd8;
	mov.u32 	%r183, %ctaid.x;
	mov.u32 	%r184, %ntid.x;
	mov.u32 	%r185, %tid.x;
	mad.lo.s32 	%r186, %r183, %r184, %r185;
	cvt.s64.s32 	%rd17, %r186;
	mul.wide.s32 	%rd10, %r186, 48;
	add.s64 	%rd2, %rd9, %rd10;
	xor.b32  	%r187, %r182, -1429050551;
	mul.lo.s32 	%r188, %r187, 1099087573;
	add.s32 	%r189, %r188, -638133224;
	add.s32 	%r190, %r188, 123456789;
	st.global.v2.u32 	[%rd2], {%r189, %r190};
	xor.b32  	%r191, %r188, 362436069;
	mov.b32 	%r192, -123459836;
	st.global.v2.u32 	[%rd2+8], {%r191, %r192};
	add.s32 	%r193, %r188, 5783321;
	mov.b32 	%r194, -589760388;
	st.global.v2.u32 	[%rd2+16], {%r194, %r193};
	setp.eq.s32 	%p1, %r186, 0;
	@%p1 bra 	$L__BB0_42;
	mov.b32 	%r315, 0;
	mov.u64 	%rd12, precalc_xorwow_matrix;
$L__BB0_2:
	and.b64  	%rd4, %rd17, 3;
	setp.eq.s64 	%p2, %rd4, 0;
	@%p2 bra 	$L__BB0_41;
	mul.wide.u32 	%rd11, %r315, 3200;
	add.s64 	%rd5, %rd12, %rd11;
	cvt.u32.u64 	%r2, %rd4;
	mov.b32 	%r316, 0;
$L__BB0_4:
	mov.b32 	%r329, 0;
	mov.u32 	%r330, %r329;
	mov.u32 	%r331, %r329;
	mov.u32 	%r332, %r329;
	mov.u32 	%r333, %r329;
	mov.u32 	%r322, %r329;
$L__BB0_5:
	mul.wide.u32 	%rd13, %r322, 4;
	add.s64 	%rd14, %rd2, %rd13;
	ld.global.u32 	%r10, [%rd14+4];
	shl.b32 	%r11, %r322, 5;
	mov.b32 	%r328, 0;
$L__BB0_6:
	.pragma "nounroll";
	shr.u32 	%r199, %r10, %r328;
	and.b32  	%r200, %r199, 1;
	setp.eq.b32 	%p3, %r200, 1;
	not.pred 	%p4, %p3;
	add.s32 	%r201, %r11, %r328;
	mul.lo.s32 	%r202, %r201, 5;
	mul.wide.u32 	%rd15, %r202, 4;
	add.s64 	%rd6, %rd5, %rd15;
	@%p4 bra 	$L__BB0_8;
	ld.global.u32 	%r203, [%rd6];
	xor.b32  	%r333, %r333, %r203;
	ld.global.u32 	%r204, [%rd6+4];
	xor.b32  	%r332, %r332, %r204;
	ld.global.u32 	%r205, [%rd6+8];
	xor.b32  	%r331, %r331, %r205;
	ld.global.u32 	%r206, [%rd6+12];
	xor.b32  	%r330, %r330, %r206;
	ld.global.u32 	%r207, [%rd6+16];
	xor.b32  	%r329, %r329, %r207;
$L__BB0_8:
	and.b32  	%r209, %r199, 2;
	setp.eq.s32 	%p5, %r209, 0;
	@%p5 bra 	$L__BB0_10;
	ld.global.u32 	%r210, [%rd6+20];
	xor.b32  	%r333, %r333, %r210;
	ld.global.u32 	%r211, [%rd6+24];
	xor.b32  	%r332, %r332, %r211;
	ld.global.u32 	%r212, [%rd6+28];
	xor.b32  	%r331, %r331, %r212;
	ld.global.u32 	%r213, [%rd6+32];
	xor.b32  	%r330, %r330, %r213;
	ld.global.u32 	%r214, [%rd6+36];
	xor.b32  	%r329, %r329, %r214;
$L__BB0_10:
	and.b32  	%r216, %r199, 4;
	setp.eq.s32 	%p6, %r216, 0;
	@%p6 bra 	$L__BB0_12;
	ld.global.u32 	%r217, [%rd6+40];
	xor.b32  	%r333, %r333, %r217;
	ld.global.u32 	%r218, [%rd6+44];
	xor.b32  	%r332, %r332, %r218;
	ld.global.u32 	%r219, [%rd6+48];
	xor.b32  	%r331, %r331, %r219;
	ld.global.u32 	%r220, [%rd6+52];
	xor.b32  	%r330, %r330, %r220;
	ld.global.u32 	%r221, [%rd6+56];
	xor.b32  	%r329, %r329, %r221;
$L__BB0_12:
	and.b32  	%r223, %r199, 8;
	setp.eq.s32 	%p7, %r223, 0;
	@%p7 bra 	$L__BB0_14;
	ld.global.u32 	%r224, [%rd6+60];
	xor.b32  	%r333, %r333, %r224;
	ld.global.u32 	%r225, [%rd6+64];
	xor.b32  	%r332, %r332, %r225;
	ld.global.u32 	%r226, [%rd6+68];
	xor.b32  	%r331, %r331, %r226;
	ld.global.u32 	%r227, [%rd6+72];
	xor.b32  	%r330, %r330, %r227;
	ld.global.u32 	%r228, [%rd6+76];
	xor.b32  	%r329, %r329, %r228;
$L__BB0_14:
	and.b32  	%r230, %r199, 16;
	setp.eq.s32 	%p8, %r230, 0;
	@%p8 bra 	$L__BB0_16;
	ld.global.u32 	%r231, [%rd6+80];
	xor.b32  	%r333, %r333, %r231;
	ld.global.u32 	%r232, [%rd6+84];
	xor.b32  	%r332, %r332, %r232;
	ld.global.u32 	%r233, [%rd6+88];
	xor.b32  	%r331, %r331, %r233;
	ld.global.u32 	%r234, [%rd6+92];
	xor.b32  	%r330, %r330, %r234;
	ld.global.u32 	%r235, [%rd6+96];
	xor.b32  	%r329, %r329, %r235;
$L__BB0_16:
	and.b32  	%r237, %r199, 32;
	setp.eq.s32 	%p9, %r237, 0;
	@%p9 bra 	$L__BB0_18;
	ld.global.u32 	%r238, [%rd6+100];
	xor.b32  	%r333, %r333, %r238;
	ld.global.u32 	%r239, [%rd6+104];
	xor.b32  	%r332, %r332, %r239;
	ld.global.u32 	%r240, [%rd6+108];
	xor.b32  	%r331, %r331, %r240;
	ld.global.u32 	%r241, [%rd6+112];
	xor.b32  	%r330, %r330, %r241;
	ld.global.u32 	%r242, [%rd6+116];
	xor.b32  	%r329, %r329, %r242;
$L__BB0_18:
	and.b32  	%r244, %r199, 64;
	setp.eq.s32 	%p10, %r244, 0;
	@%p10 bra 	$L__BB0_20;
	ld.global.u32 	%r245, [%rd6+120];
	xor.b32  	%r333, %r333, %r245;
	ld.global.u32 	%r246, [%rd6+124];
	xor.b32  	%r332, %r332, %r246;
	ld.global.u32 	%r247, [%rd6+128];
	xor.b32  	%r331, %r331, %r247;
	ld.global.u32 	%r248, [%rd6+132];
	xor.b32  	%r330, %r330, %r248;
	ld.global.u32 	%r249, [%rd6+136];
	xor.b32  	%r329, %r329, %r249;
$L__BB0_20:
	and.b32  	%r251, %r199, 128;
	setp.eq.s32 	%p11, %r251, 0;
	@%p11 bra 	$L__BB0_22;
	ld.global.u32 	%r252, [%rd6+140];
	xor.b32  	%r333, %r333, %r252;
	ld.global.u32 	%r253, [%rd6+144];
	xor.b32  	%r332, %r332, %r253;
	ld.global.u32 	%r254, [%rd6+148];
	xor.b32  	%r331, %r331, %r254;
	ld.global.u32 	%r255, [%rd6+152];
	xor.b32  	%r330, %r330, %r255;
	ld.global.u32 	%r256, [%rd6+156];
	xor.b32  	%r329, %r329, %r256;
$L__BB0_22:
	and.b32  	%r258, %r199, 256;
	setp.eq.s32 	%p12, %r258, 0;
	@%p12 bra 	$L__BB0_24;
	ld.global.u32 	%r259, [%rd6+160];
	xor.b32  	%r333, %r333, %r259;
	ld.global.u32 	%r260, [%rd6+164];
	xor.b32  	%r332, %r332, %r260;
	ld.global.u32 	%r261, [%rd6+168];
	xor.b32  	%r331, %r331, %r261;
	ld.global.u32 	%r262, [%rd6+172];
	xor.b32  	%r330, %r330, %r262;
	ld.global.u32 	%r263, [%rd6+176];
	xor.b32  	%r329, %r329, %r263;
$L__BB0_24:
	and.b32  	%r265, %r199, 512;
	setp.eq.s32 	%p13, %r265, 0;
	@%p13 bra 	$L__BB0_26;
	ld.global.u32 	%r266, [%rd6+180];
	xor.b32  	%r333, %r333, %r266;
	ld.global.u32 	%r267, [%rd6+184];
	xor.b32  	%r332, %r332, %r267;
	ld.global.u32 	%r268, [%rd6+188];
	xor.b32  	%r331, %r331, %r268;
	ld.global.u32 	%r269, [%rd6+192];
	xor.b32  	%r330, %r330, %r269;
	ld.global.u32 	%r270, [%rd6+196];
	xor.b32  	%r329, %r329, %r270;
$L__BB0_26:
	and.b32  	%r272, %r199, 1024;
	setp.eq.s32 	%p14, %r272, 0;
	@%p14 bra 	$L__BB0_28;
	ld.global.u32 	%r273, [%rd6+200];
	xor.b32  	%r333, %r333, %r273;
	ld.global.u32 	%r274, [%rd6+204];
	xor.b32  	%r332, %r332, %r274;
	ld.global.u32 	%r275, [%rd6+208];
	xor.b32  	%r331, %r331, %r275;
	ld.global.u32 	%r276, [%rd6+212];
	xor.b32  	%r330, %r330, %r276;
	ld.global.u32 	%r277, [%rd6+216];
	xor.b32  	%r329, %r329, %r277;
$L__BB0_28:
	and.b32  	%r279, %r199, 2048;
	setp.eq.s32 	%p15, %r279, 0;
	@%p15 bra 	$L__BB0_30;
	ld.global.u32 	%r280, [%rd6+220];
	xor.b32  	%r333, %r333, %r280;
	ld.global.u32 	%r281, [%rd6+224];
	xor.b32  	%r332, %r332, %r281;
	ld.global.u32 	%r282, [%rd6+228];
	xor.b32  	%r331, %r331, %r282;
	ld.global.u32 	%r283, [%rd6+232];
	xor.b32  	%r330, %r330, %r283;
	ld.global.u32 	%r284, [%rd6+236];
	xor.b32  	%r329, %r329, %r284;
$L__BB0_30:
	and.b32  	%r286, %r199, 4096;
	setp.eq.s32 	%p16, %r286, 0;
	@%p16 bra 	$L__BB0_32;
	ld.global.u32 	%r287, [%rd6+240];
	xor.b32  	%r333, %r333, %r287;
	ld.global.u32 	%r288, [%rd6+244];
	xor.b32  	%r332, %r332, %r288;
	ld.global.u32 	%r289, [%rd6+248];
	xor.b32  	%r331, %r331, %r289;
	ld.global.u32 	%r290, [%rd6+252];
	xor.b32  	%r330, %r330, %r290;
	ld.global.u32 	%r291, [%rd6+256];
	xor.b32  	%r329, %r329, %r291;
$L__BB0_32:
	and.b32  	%r293, %r199, 8192;
	setp.eq.s32 	%p17, %r293, 0;
	@%p17 bra 	$L__BB0_34;
	ld.global.u32 	%r294, [%rd6+260];
	xor.b32  	%r333, %r333, %r294;
	ld.global.u32 	%r295, [%rd6+264];
	xor.b32  	%r332, %r332, %r295;
	ld.global.u32 	%r296, [%rd6+268];
	xor.b32  	%r331, %r331, %r296;
	ld.global.u32 	%r297, [%rd6+272];
	xor.b32  	%r330, %r330, %r297;
	ld.global.u32 	%r298, [%rd6+276];
	xor.b32  	%r329, %r329, %r298;
$L__BB0_34:
	and.b32  	%r300, %r199, 16384;
	setp.eq.s32 	%p18, %r300, 0;
	@%p18 bra 	$L__BB0_36;
	ld.global.u32 	%r301, [%rd6+280];
	xor.b32  	%r333, %r333, %r301;
	ld.global.u32 	%r302, [%rd6+284];
	xor.b32  	%r332, %r332, %r302;
	ld.global.u32 	%r303, [%rd6+288];
	xor.b32  	%r331, %r331, %r303;
	ld.global.u32 	%r304, [%rd6+292];
	xor.b32  	%r330, %r330, %r304;
	ld.global.u32 	%r305, [%rd6+296];
	xor.b32  	%r329, %r329, %r305;
$L__BB0_36:
	and.b32  	%r307, %r199, 32768;
	setp.eq.s32 	%p19, %r307, 0;
	@%p19 bra 	$L__BB0_38;
	ld.global.u32 	%r308, [%rd6+300];
	xor.b32  	%r333, %r333, %r308;
	ld.global.u32 	%r309, [%rd6+304];
	xor.b32  	%r332, %r332, %r309;
	ld.global.u32 	%r310, [%rd6+308];
	xor.b32  	%r331, %r331, %r310;
	ld.global.u32 	%r311, [%rd6+312];
	xor.b32  	%r330, %r330, %r311;
	ld.global.u32 	%r312, [%rd6+316];
	xor.b32  	%r329, %r329, %r312;
$L__BB0_38:
	add.s32 	%r328, %r328, 16;
	setp.ne.s32 	%p20, %r328, 32;
	@%p20 bra 	$L__BB0_6;
	mad.lo.s32 	%r313, %r322, -31, %r11;
	add.s32 	%r322, %r313, 1;
	setp.ne.s32 	%p21, %r322, 5;
	@%p21 bra 	$L__BB0_5;
	st.global.u32 	[%rd2+4], %r333;
	st.global.u32 	[%rd2+8], %r332;
	st.global.u32 	[%rd2+12], %r331;
	st.global.u32 	[%rd2+16], %r330;
	st.global.u32 	[%rd2+20], %r329;
	add.s32 	%r316, %r316, 1;
	setp.lt.u32 	%p22, %r316, %r2;
	@%p22 bra 	$L__BB0_4;
$L__BB0_41:
	shr.u64 	%rd7, %rd17, 2;
	add.s32 	%r315, %r315, 1;
	setp.gt.u64 	%p23, %rd17, 3;
	mov.u64 	%rd17, %rd7;
	@%p23 bra 	$L__BB0_2;
$L__BB0_42:
	mov.b32 	%r314, 0;
	st.global.v2.u32 	[%rd2+24], {%r314, %r314};
	st.global.u32 	[%rd2+32], %r314;
	mov.b64 	%rd16, 0;
	st.global.u64 	[%rd2+40], %rd16;
	ret;

}
	// .globl	_Z10initializePfP17curandStateXORWOW
.visible .entry _Z10initializePfP17curandStateXORWOW(
	.param .u64 .ptr .align 1 _Z10initializePfP17curandStateXORWOW_param_0,
	.param .u64 .ptr .align 1 _Z10initializePfP17curandStateXORWOW_param_1
)
{
	.reg .b32 	%r<20>;
	.reg .b32 	%f<5>;
	.reg .b64 	%rd<9>;
	.reg .b64 	%fd<3>;

	ld.param.u64 	%rd1, [_Z10initializePfP17curandStateXORWOW_param_0];
	ld.param.u64 	%rd2, [_Z10initializePfP17curandStateXORWOW_param_1];
	cvta.to.global.u64 	%rd3, %rd1;
	cvta.to.global.u64 	%rd4, %rd2;
	mov.u32 	%r1, %ctaid.x;
	mov.u32 	%r2, %ntid.x;
	mov.u32 	%r3, %tid.x;
	mad.lo.s32 	%r4, %r1, %r2, %r3;
	mul.wide.s32 	%rd5, %r4, 48;
	add.s64 	%rd6, %rd4, %rd5;
	ld.global.v2.u32 	{%r5, %r6}, [%rd6];
	shr.u32 	%r7, %r6, 2;
	xor.b32  	%r8, %r7, %r6;
	ld.global.v2.u32 	{%r9, %r10}, [%rd6+8];
	ld.global.v2.u32 	{%r11, %r12}, [%rd6+16];
	st.global.v2.u32 	[%rd6+8], {%r10, %r11};
	shl.b32 	%r13, %r12, 4;
	shl.b32 	%r14, %r8, 1;
	xor.b32  	%r15, %r14, %r13;
	xor.b32  	%r16, %r15, %r8;
	xor.b32  	%r17, %r16, %r12;
	st.global.v2.u32 	[%rd6+16], {%r12, %r17};
	add.s32 	%r18, %r5, 362437;
	st.global.v2.u32 	[%rd6], {%r18, %r9};
	add.s32 	%r19, %r17, %r18;
	cvt.rn.f32.u32 	%f1, %r19;
	fma.rn.f32 	%f2, %f1, 0f2F800000, 0f2F000000;
	add.f32 	%f3, %f2, %f2;
	cvt.f64.f32 	%fd1, %f3;
	mul.f64 	%fd2, %fd1, 0d400921FB54442D18;
	cvt.rn.f32.f64 	%f4, %fd2;
	mul.wide.s32 	%rd7, %r4, 4;
	add.s64 	%rd8, %rd3, %rd7;
	st.global.f32 	[%rd8], %f4;
	ret;

}


// ===== COMPILED SASS (sm_100) =====

	.target	sm_100

	.elftype	@"ET_EXEC"


//--------------------- .note.nv.tkinfo           --------------------------
	.section	.note.nv.tkinfo,"",@"SHT_NOTE"
	.sectionflags	@"SHF_NOTE_NV_TKINFO"
	.tkinfo
        /*0018*/ 	.word	0x00000002
        /*0030*/ 	.string	""
        /*0030*/ 	.string	"ptxas"
        /*0030*/ 	.string	"Cuda compilation tools, release 13.0, V13.0.88"
        /*0030*/ 	.string	"Build cuda_13.0.r13.0/compiler.36424714_0"
        /*0030*/ 	.string	"-arch sm_100 -m 64 "



//--------------------- .note.nv.cuinfo           --------------------------
	.section	.note.nv.cuinfo,"",@"SHT_NOTE"
	.sectionflags	@"SHF_NOTE_NV_CUINFO"
        /*0018*/ 	.short	0x0002
        /*001a*/ 	.short	0x0064
        /*001c*/ 	.short	0x0082
	.zero		2


//--------------------- .nv.info                  --------------------------
	.section	.nv.info,"",@"SHT_CUDA_INFO"
	.align	4


	//----- nvinfo : EIATTR_REGCOUNT
	.align		4
        /*0000*/ 	.byte	0x04, 0x2f
        /*0002*/ 	.short	(.L_10 - .L_9)
	.align		4
.L_9:
        /*0004*/ 	.word	index@(_Z9init_randjP17curandStateXORWOW)
        /*0008*/ 	.word	0x0000001f


	//----- nvinfo : EIATTR_FRAME_SIZE
	.align		4
.L_10:
        /*000c*/ 	.byte	0x04, 0x11
        /*000e*/ 	.short	(.L_12 - .L_11)
	.align		4
.L_11:
        /*0010*/ 	.word	index@(_Z9init_randjP17curandStateXORWOW)
        /*0014*/ 	.word	0x00000000


	//----- nvinfo : EIATTR_REGCOUNT
	.align		4
.L_12:
        /*0018*/ 	.byte	0x04, 0x2f
        /*001a*/ 	.short	(.L_14 - .L_13)
	.align		4
.L_13:
        /*001c*/ 	.word	index@(_Z10initializePfP17curandStateXORWOW)
        /*0020*/ 	.word	0x00000016


	//----- nvinfo : EIATTR_FRAME_SIZE
	.align		4
.L_14:
        /*0024*/ 	.byte	0x04, 0x11
        /*0026*/ 	.short	(.L_16 - .L_15)
	.align		4
.L_15:
        /*0028*/ 	.word	index@(_Z10initializePfP17curandStateXORWOW)
        /*002c*/ 	.word	0x00000000


	//----- nvinfo : EIATTR_MIN_STACK_SIZE
	.align		4
.L_16:
        /*0030*/ 	.byte	0x04, 0x12
        /*0032*/ 	.short	(.L_18 - .L_17)
	.align		4
.L_17:
        /*0034*/ 	.word	index@(_Z10initializePfP17curandStateXORWOW)
        /*0038*/ 	.word	0x00000000


	//----- nvinfo : EIATTR_MIN_STACK_SIZE
	.align		4
.L_18:
        /*003c*/ 	.byte	0x04, 0x12
        /*003e*/ 	.short	(.L_20 - .L_19)
	.align		4
.L_19:
        /*0040*/ 	.word	index@(_Z9init_randjP17curandStateXORWOW)
        /*0044*/ 	.word	0x00000000
.L_20:


//--------------------- .nv.compat                --------------------------
	.section	.nv.compat,"",@"SHT_CUDA_COMPAT_INFO"
	.align	4
        /*0000*/ 	.byte	0x02, 0x09, 0x00, 0x00, 0x02, 0x02, 0x01, 0x00, 0x02, 0x05, 0x05, 0x00, 0x03, 0x07, 0x01, 0x01
        /*0010*/ 	.byte	0x02, 0x03, 0x00, 0x00, 0x02, 0x06, 0x01, 0x00, 0x04, 0x0b, 0x08, 0x00, 0x01, 0x00, 0x00, 0x00
        /*0020*/ 	.byte	0x00, 0x00, 0x00, 0x00


//--------------------- .nv.info._Z10initializePfP17curandStateXORWOW --------------------------
	.section	.nv.info._Z10initializePfP17curandStateXORWOW,"",@"SHT_CUDA_INFO"
	.sectionflags	@""
	.align	4


	//----- nvinfo : EIATTR_CUDA_API_VERSION
	.align		4
        /*0000*/ 	.byte	0x04, 0x37
        /*0002*/ 	.short	(.L_22 - .L_21)
.L_21:
        /*0004*/ 	.word	0x00000082


	//----- nvinfo : EIATTR_KPARAM_INFO
	.align		4
.L_22:
        /*0008*/ 	.byte	0x04, 0x17
        /*000a*/ 	.short	(.L_24 - .L_23)
.L_23:
        /*000c*/ 	.word	0x00000000
        /*0010*/ 	.short	0x0001
        /*0012*/ 	.short	0x0008
        /*0014*/ 	.byte	0x00, 0xf5, 0x21, 0x00


	//----- nvinfo : EIATTR_KPARAM_INFO
	.align		4
.L_24:
        /*0018*/ 	.byte	0x04, 0x17
        /*001a*/ 	.short	(.L_26 - .L_25)
.L_25:
        /*001c*/ 	.word	0x00000000
        /*0020*/ 	.short	0x0000
        /*0022*/ 	.short	0x0000
        /*0024*/ 	.byte	0x00, 0xf5, 0x21, 0x00


	//----- nvinfo : EIATTR_SPARSE_MMA_MASK
	.align		4
.L_26:
        /*0028*/ 	.byte	0x03, 0x50
        /*002a*/ 	.short	0x0000


	//----- nvinfo : EIATTR_MAXREG_COUNT
	.align		4
        /*002c*/ 	.byte	0x03, 0x1b
        /*002e*/ 	.short	0x00ff


	//----- nvinfo : EIATTR_MERCURY_ISA_VERSION
	.align		4
        /*0030*/ 	.byte	0x03, 0x5f
        /*0032*/ 	.short	0x0101


	//----- nvinfo : EIATTR_VRC_CTA_INIT_COUNT
	.align		4
        /*0034*/ 	.byte	0x02, 0x4a
	.zero		1
	.zero		1


	//----- nvinfo : EIATTR_EXIT_INSTR_OFFSETS
	.align		4
        /*0038*/ 	.byte	0x04, 0x1c
        /*003a*/ 	.short	(.L_28 - .L_27)


	//   ....[0]....
.L_27:
        /*003c*/ 	.word	0x00000260


	//----- nvinfo : EIATTR_CBANK_PARAM_SIZE
	.align		4
.L_28:
        /*0040*/ 	.byte	0x03, 0x19
        /*0042*/ 	.short	0x0010


	//----- nvinfo : EIATTR_PARAM_CBANK
	.align		4
        /*0044*/ 	.byte	0x04, 0x0a
        /*0046*/ 	.short	(.L_30 - .L_29)
	.align		4
.L_29:
        /*0048*/ 	.word	index@(.nv.constant0._Z10initializePfP17curandStateXORWOW)
        /*004c*/ 	.short	0x0380
        /*004e*/ 	.short	0x0010


	//----- nvinfo : EIATTR_SW_WAR
	.align		4
.L_30:
        /*0050*/ 	.byte	0x04, 0x36
        /*0052*/ 	.short	(.L_32 - .L_31)
.L_31:
        /*0054*/ 	.word	0x00000008
.L_32:


//--------------------- .nv.info._Z9init_randjP17curandStateXORWOW --------------------------
	.section	.nv.info._Z9init_randjP17curandStateXORWOW,"",@"SHT_CUDA_INFO"
	.sectionflags	@""
	.align	4


	//----- nvinfo : EIATTR_CUDA_API_VERSION
	.align		4
        /*0000*/ 	.byte	0x04, 0x37
        /*0002*/ 	.short	(.L_34 - .L_33)
.L_33:
        /*0004*/ 	.word	0x00000082


	//----- nvinfo : EIATTR_KPARAM_INFO
	.align		4
.L_34:
        /*0008*/ 	.byte	0x04, 0x17
        /*000a*/ 	.short	(.L_36 - .L_35)
.L_35:
        /*000c*/ 	.word	0x00000000
        /*0010*/ 	.short	0x0001
        /*0012*/ 	.short	0x0008
        /*0014*/ 	.byte	0x00, 0xf5, 0x21, 0x00


	//----- nvinfo : EIATTR_KPARAM_INFO
	.align		4
.L_36:
        /*0018*/ 	.byte	0x04, 0x17
        /*001a*/ 	.short	(.L_38 - .L_37)
.L_37:
        /*001c*/ 	.word	0x00000000
        /*0020*/ 	.short	0x0000
        /*0022*/ 	.short	0x0000
        /*0024*/ 	.byte	0x00, 0xf0, 0x11, 0x00


	//----- nvinfo : EIATTR_SPARSE_MMA_MASK
	.align		4
.L_38:
        /*0028*/ 	.byte	0x03, 0x50
        /*002a*/ 	.short	0x0000


	//----- nvinfo : EIATTR_MAXREG_COUNT
	.align		4
        /*002c*/ 	.byte	0x03, 0x1b
        /*002e*/ 	.short	0x00ff


	//----- nvinfo : EIATTR_MERCURY_ISA_VERSION
	.align		4
        /*0030*/ 	.byte	0x03, 0x5f
        /*0032*/ 	.short	0x0101


	//----- nvinfo : EIATTR_VRC_CTA_INIT_COUNT
	.align		4
        /*0034*/ 	.byte	0x02, 0x4a
	.zero		1
	.zero		1


	//----- nvinfo : EIATTR_EXIT_INSTR_OFFSETS
	.align		4
        /*0038*/ 	.byte	0x04, 0x1c
        /*003a*/ 	.short	(.L_40 - .L_39)


	//   ....[0]....
.L_39:
        /*003c*/ 	.word	0x00000eb0


	//----- nvinfo : EIATTR_CRS_STACK_SIZE
	.align		4
.L_40:
        /*0040*/ 	.byte	0x04, 0x1e
        /*0042*/ 	.short	(.L_42 - .L_41)
.L_41:
        /*0044*/ 	.word	0x00000000


	//----- nvinfo : EIATTR_CBANK_PARAM_SIZE
	.align		4
.L_42:
        /*0048*/ 	.byte	0x03, 0x19
        /*004a*/ 	.short	0x0010


	//----- nvinfo : EIATTR_PARAM_CBANK
	.align		4
        /*004c*/ 	.byte	0x04, 0x0a
        /*004e*/ 	.short	(.L_44 - .L_43)
	.align		4
.L_43:
        /*0050*/ 	.word	index@(.nv.constant0._Z9init_randjP17curandStateXORWOW)
        /*0054*/ 	.short	0x0380
        /*0056*/ 	.short	0x0010


	//----- nvinfo : EIATTR_SW_WAR
	.align		4
.L_44:
        /*0058*/ 	.byte	0x04, 0x36
        /*005a*/ 	.short	(.L_46 - .L_45)
.L_45:
        /*005c*/ 	.word	0x00000008
.L_46:


//--------------------- .nv.callgraph             --------------------------
	.section	.nv.callgraph,"",@"SHT_CUDA_CALLGRAPH"
	.align	4
	.sectionentsize	8
	.align		4
        /*0000*/ 	.word	0x00000000
	.align		4
        /*0004*/ 	.word	0xffffffff
	.align		4
        /*0008*/ 	.word	0x00000000
	.align		4
        /*000c*/ 	.word	0xfffffffe
	.align		4
        /*0010*/ 	.word	0x00000000
	.align		4
        /*0014*/ 	.word	0xfffffffd
	.align		4
        /*0018*/ 	.word	0x00000000
	.align		4
        /*001c*/ 	.word	0xfffffffc


//--------------------- .nv.constant4             --------------------------
	.section	.nv.constant4,"a",@progbits
	.align	8
	.align		8
.nv.constant4:
        /*0000*/ 	.dword	precalc_xorwow_matrix
	.align		8
        /*0008*/ 	.dword	precalc_xorwow_offset_matrix
	.align		8
        /*0010*/ 	.dword	mrg32k3aM1
	.align		8
        /*0018*/ 	.dword	mrg32k3aM2
	.align		8
        /*0020*/ 	.dword	mrg32k3aM1SubSeq
	.align		8
        /*0028*/ 	.dword	mrg32k3aM2SubSeq
	.align		8
        /*0030*/ 	.dword	mrg32k3aM1Seq
	.align		8
        /*0038*/ 	.dword	mrg32k3aM2Seq


//--------------------- .nv.constant3             --------------------------
	.section	.nv.constant3,"a",@progbits
	.align	8
.nv.constant3:
	.type		__cr_lgamma_table,@object
	.size		__cr_lgamma_table,(.L_8 - __cr_lgamma_table)
__cr_lgamma_table:
        /*0000*/ 	.byte	0x00, 0x00, 0x00, 0x00, 0x00, 0x00, 0x00, 0x00, 0x00, 0x00, 0x00, 0x00, 0x00, 0x00, 0x00, 0x00
        /*0010*/ 	.byte	0xef, 0x39, 0xfa, 0xfe, 0x42, 0x2e, 0xe6, 0x3f, 0x02, 0x20, 0x2a, 0xfa, 0x0b, 0xab, 0xfc, 0x3f
        /*0020*/ 	.byte	0xf9, 0x2c, 0x92, 0x7c, 0xa7, 0x6c, 0x09, 0x40, 0xc9, 0x79, 0x44, 0x3c, 0x64, 0x26, 0x13, 0x40
        /*0030*/ 	.byte	0xca, 0x01, 0xcf, 0x3a, 0x27, 0x51, 0x1a, 0x40, 0x30, 0xcc, 0x2d, 0xf3, 0xe1, 0x0c, 0x21, 0x40
        /*0040*/ 	.byte	0x0d, 0xb7, 0xfc, 0x82, 0x8e, 0x35, 0x25, 0x40
.L_8:


//--------------------- .text._Z10initializePfP17curandStateXORWOW --------------------------
	.section	.text._Z10initializePfP17curandStateXORWOW,"ax",@progbits
	.align	128
        .global         _Z10initializePfP17curandStateXORWOW
        .type           _Z10initializePfP17curandStateXORWOW,@function
        .size           _Z10initializePfP17curandStateXORWOW,(.L_x_10 - _Z10initializePfP17curandStateXORWOW)
        .other          _Z10initializePfP17curandStateXORWOW,@"STO_CUDA_ENTRY STV_DEFAULT"
_Z10initializePfP17curandStateXORWOW:
.text._Z10initializePfP17curandStateXORWOW:
[----:B------:R-:W-:Y:S01]  /*0000*/  LDC R1, c[0x0][0x37c] ;  /* 0x0000df00ff017b82 */ /* 0x000fe20000000800 */
[----:B------:R-:W0:Y:S07]  /*0010*/  S2R R5, SR_TID.X ;  /* 0x0000000000057919 */ /* 0x000e2e0000002100 */
[----:B------:R-:W0:Y:S01]  /*0020*/  S2UR UR6, SR_CTAID.X ;  /* 0x00000000000679c3 */ /* 0x000e220000002500 */
[----:B------:R-:W1:Y:S07]  /*0030*/  LDCU.64 UR4, c[0x0][0x358] ;  /* 0x00006b00ff0477ac */ /* 0x000e6e0008000a00 */
[----:B------:R-:W0:Y:S08]  /*0040*/  LDC R0, c[0x0][0x360] ;  /* 0x0000d800ff007b82 */ /* 0x000e300000000800 */
[----:B------:R-:W2:Y:S08]  /*0050*/  LDC.64 R2, c[0x0][0x388] ;  /* 0x0000e200ff027b82 */ /* 0x000eb00000000a00 */
[----:B------:R-:W3:Y:S01]  /*0060*/  LDC.64 R14, c[0x0][0x380] ;  /* 0x0000e000ff0e7b82 */ /* 0x000ee20000000a00 */
[----:B0-----:R-:W-:-:S04]  /*0070*/  IMAD R0, R0, UR6, R5 ;  /* 0x0000000600007c24 */ /* 0x001fc8000f8e0205 */
[----:B--2---:R-:W-:-:S05]  /*0080*/  IMAD.WIDE R2, R0, 0x30, R2 ;  /* 0x0000003000027825 */ /* 0x004fca00078e0202 */
[----:B-1----:R-:W2:Y:S04]  /*0090*/  LDG.E.64 R8, desc[UR4][R2.64] ;  /* 0x0000000402087981 */ /* 0x002ea8000c1e1b00 */
[----:B------:R-:W4:Y:S04]  /*00a0*/  LDG.E.64 R6, desc[UR4][R2.64+0x10] ;  /* 0x0000100402067981 */ /* 0x000f28000c1e1b00 */
[----:B------:R-:W5:Y:S01]  /*00b0*/  LDG.E.64 R4, desc[UR4][R2.64+0x8] ;  /* 0x0000080402047981 */ /* 0x000f62000c1e1b00 */
[----:B------:R-:W-:Y:S01]  /*00c0*/  UMOV UR6, 0x54442d18 ;  /* 0x54442d1800067882 */ /* 0x000fe20000000000 */
[----:B------:R-:W-:Y:S01]  /*00d0*/  UMOV UR7, 0x400921fb ;  /* 0x400921fb00077882 */ /* 0x000fe20000000000 */
[----:B--2---:R-:W-:Y:S01]  /*00e0*/  SHF.R.U32.HI R10, RZ, 0x2, R9 ;  /* 0x00000002ff0a7819 */ /* 0x004fe20000011609 */
[----:B------:R-:W-:-:S03]  /*00f0*/  VIADD R8, R8, 0x587c5 ;  /* 0x000587c508087836 */ /* 0x000fc60000000000 */
[----:B------:R-:W-:Y:S02]  /*0100*/  LOP3.LUT R10, R10, R9, RZ, 0x3c, !PT ;  /* 0x000000090a0a7212 */ /* 0x000fe400078e3cff */
[----:B----4-:R-:W-:Y:S02]  /*0110*/  SHF.L.U32 R9, R7, 0x4, RZ ;  /* 0x0000000407097819 */ /* 0x010fe400000006ff */
[C---:B------:R-:W-:Y:S02]  /*0120*/  SHF.L.U32 R11, R10.reuse, 0x1, RZ ;  /* 0x000000010a0b7819 */ /* 0x040fe400000006ff */
[----:B------:R-:W-:Y:S02]  /*0130*/  MOV R19, R6 ;  /* 0x0000000600137202 */ /* 0x000fe40000000f00 */
[----:B------:R-:W-:Y:S02]  /*0140*/  LOP3.LUT R10, R10, R11, R9, 0x96, !PT ;  /* 0x0000000b0a0a7212 */ /* 0x000fe400078e9609 */
[----:B-----5:R-:W-:-:S02]  /*0150*/  MOV R18, R5 ;  /* 0x0000000500127202 */ /* 0x020fc40000000f00 */
[----:B------:R-:W-:Y:S01]  /*0160*/  LOP3.LUT R11, R10, R7, RZ, 0x3c, !PT ;  /* 0x000000070a0b7212 */ /* 0x000fe200078e3cff */
[----:B------:R-:W-:Y:S02]  /*0170*/  IMAD.MOV.U32 R10, RZ, RZ, 0x2f800000 ;  /* 0x2f800000ff0a7424 */ /* 0x000fe400078e00ff */
[----:B------:R-:W-:Y:S01]  /*0180*/  STG.E.64 desc[UR4][R2.64+0x8], R18 ;  /* 0x0000081202007986 */ /* 0x000fe2000c101b04 */
[----:B------:R-:W-:-:S04]  /*0190*/  IADD3 R9, PT, PT, R11, R8, RZ ;  /* 0x000000080b097210 */ /* 0x000fc80007ffe0ff */
[----:B------:R-:W-:-:S05]  /*01a0*/  I2FP.F32.U32 R9, R9 ;  /* 0x0000000900097245 */ /* 0x000fca0000201000 */
[----:B------:R-:W-:Y:S01]  /*01b0*/  FFMA R9, R9, R10, 1.1641532182693481445e-10 ;  /* 0x2f00000009097423 */ /* 0x000fe2000000000a */
[----:B------:R-:W-:-:S03]  /*01c0*/  IMAD.MOV.U32 R10, RZ, RZ, R7 ;  /* 0x000000ffff0a7224 */ /* 0x000fc600078e0007 */
[----:B------:R-:W-:Y:S01]  /*01d0*/  FADD R16, R9, R9 ;  /* 0x0000000909107221 */ /* 0x000fe20000000000 */
[----:B------:R-:W-:Y:S01]  /*01e0*/  IMAD.MOV.U32 R9, RZ, RZ, R4 ;  /* 0x000000ffff097224 */ /* 0x000fe200078e0004 */
[----:B------:R-:W-:Y:S01]  /*01f0*/  STG.E.64 desc[UR4][R2.64+0x10], R10 ;  /* 0x0000100a02007986 */ /* 0x000fe2000c101b04 */
[----:B---3--:R-:W-:Y:S01]  /*0200*/  IMAD.WIDE R4, R0, 0x4, R14 ;  /* 0x0000000400047825 */ /* 0x008fe200078e020e */
[----:B------:R-:W0:Y:S02]  /*0210*/  F2F.F64.F32 R12, R16 ;  /* 0x00000010000c7310 */ /* 0x000e240000201800 */
[----:B------:R-:W-:Y:S01]  /*0220*/  STG.E.64 desc[UR4][R2.64], R8 ;  /* 0x0000000802007986 */ /* 0x000fe2000c101b04 */
[----:B0-----:R-:W-:-:S10]  /*0230*/  DMUL R12, R12, UR6 ;  /* 0x000000060c0c7c28 */ /* 0x001fd40008000000 */
[----:B------:R-:W0:Y:S02]  /*0240*/  F2F.F32.F64 R13, R12 ;  /* 0x0000000c000d7310 */ /* 0x000e240000301000 */
[----:B0-----:R-:W-:Y:S01]  /*0250*/  STG.E desc[UR4][R4.64], R13 ;  /* 0x0000000d04007986 */ /* 0x001fe2000c101904 */
[----:B------:R-:W-:Y:S05]  /*0260*/  EXIT ;  /* 0x000000000000794d */ /* 0x000fea0003800000 */
.L_x_0:
[----:B------:R-:W-:-:S00]  /*0270*/  BRA `(.L_x_0) ;  /* 0xfffffffc00fc7947 */ /* 0x000fc0000383ffff */
[----:B------:R-:W-:-:S00]  /*0280*/  NOP ;  /* 0x0000000000007918 */ /* 0x000fc00000000000 */
[----:B------:R-:W-:-:S00]  /*0290*/  NOP ;  /* 0x0000000000007918 */ /* 0x000fc00000000000 */
[----:B------:R-:W-:-:S00]  /*02a0*/  NOP ;  /* 0x0000000000007918 */ /* 0x000fc00000000000 */
[----:B------:R-:W-:-:S00]  /*02b0*/  NOP ;  /* 0x0000000000007918 */ /* 0x000fc00000000000 */
[----:B------:R-:W-:-:S00]  /*02c0*/  NOP ;  /* 0x0000000000007918 */ /* 0x000fc00000000000 */
[----:B------:R-:W-:-:S00]  /*02d0*/  NOP ;  /* 0x0000000000007918 */ /* 0x000fc00000000000 */
[----:B------:R-:W-:-:S00]  /*02e0*/  NOP ;  /* 0x0000000000007918 */ /* 0x000fc00000000000 */
[----:B------:R-:W-:-:S00]  /*02f0*/  NOP ;  /* 0x0000000000007918 */ /* 0x000fc00000000000 */
.L_x_10:


//--------------------- .text._Z9init_randjP17curandStateXORWOW --------------------------
	.section	.text._Z9init_randjP17curandStateXORWOW,"ax",@progbits
	.align	128
        .global         _Z9init_randjP17curandStateXORWOW
        .type           _Z9init_randjP17curandStateXORWOW,@function
        .size           _Z9init_randjP17curandStateXORWOW,(.L_x_11 - _Z9init_randjP17curandStateXORWOW)
        .other          _Z9init_randjP17curandStateXORWOW,@"STO_CUDA_ENTRY STV_DEFAULT"
_Z9init_randjP17curandStateXORWOW:
.text._Z9init_randjP17curandStateXORWOW:
[----:B------:R-:W-:Y:S01]  /*0000*/  LDC R1, c[0x0][0x37c] ;  /* 0x0000df00ff017b82 */ /* 0x000fe20000000800 */
[----:B------:R-:W0:Y:S07]  /*0010*/  S2R R2, SR_TID.X ;  /* 0x0000000000027919 */ /* 0x000e2e0000002100 */
[----:B------:R-:W1:Y:S01]  /*0020*/  LDC R0, c[0x0][0x380] ;  /* 0x0000e000ff007b82 */ /* 0x000e620000000800 */
[----:B------:R-:W2:Y:S01]  /*0030*/  LDCU.64 UR4, c[0x0][0x358] ;  /* 0x00006b00ff0477ac */ /* 0x000ea20008000a00 */
[----:B------:R-:W-:Y:S01]  /*0040*/  IMAD.MOV.U32 R5, RZ, RZ, -0x75bd8fc ;  /* 0xf8a42704ff057424 */ /* 0x000fe200078e00ff */
[----:B------:R-:W-:Y:S01]  /*0050*/  BSSY.RECONVERGENT B0, `(.L_x_1) ;  /* 0x00000e2000007945 */ /* 0x000fe20003800200 */
[----:B------:R-:W-:-:S04]  /*0060*/  IMAD.MOV.U32 R8, RZ, RZ, -0x23270784 ;  /* 0xdcd8f87cff087424 */ /* 0x000fc800078e00ff */
[----:B------:R-:W0:Y:S08]  /*0070*/  S2UR UR6, SR_CTAID.X ;  /* 0x00000000000679c3 */ /* 0x000e300000002500 */
[----:B------:R-:W0:Y:S08]  /*0080*/  LDC R13, c[0x0][0x360] ;  /* 0x0000d800ff0d7b82 */ /* 0x000e300000000800 */
[----:B------:R-:W3:Y:S01]  /*0090*/  LDC.64 R6, c[0x0][0x388] ;  /* 0x0000e200ff067b82 */ /* 0x000ee20000000a00 */
[----:B-1----:R-:W-:-:S05]  /*00a0*/  LOP3.LUT R0, R0, 0xaad26b49, RZ, 0x3c, !PT ;  /* 0xaad26b4900007812 */ /* 0x002fca00078e3cff */
[----:B------:R-:W-:-:S04]  /*00b0*/  IMAD R0, R0, 0x4182bed5, RZ ;  /* 0x4182bed500007824 */ /* 0x000fc800078e02ff */
[C---:B------:R-:W-:Y:S01]  /*00c0*/  VIADD R3, R0.reuse, 0x75bcd15 ;  /* 0x075bcd1500037836 */ /* 0x040fe20000000000 */
[C---:B------:R-:W-:Y:S01]  /*00d0*/  LOP3.LUT R4, R0.reuse, 0x159a55e5, RZ, 0x3c, !PT ;  /* 0x159a55e500047812 */ /* 0x040fe200078e3cff */
[C---:B------:R-:W-:Y:S02]  /*00e0*/  VIADD R9, R0.reuse, 0x583f19 ;  /* 0x00583f1900097836 */ /* 0x040fe40000000000 */
[----:B0-----:R-:W-:Y:S02]  /*00f0*/  IMAD R13, R13, UR6, R2 ;  /* 0x000000060d0d7c24 */ /* 0x001fe4000f8e0202 */
[----:B------:R-:W-:-:S03]  /*0100*/  VIADD R2, R0, 0xd9f6dc18 ;  /* 0xd9f6dc1800027836 */ /* 0x000fc60000000000 */
[C---:B------:R-:W-:Y:S01]  /*0110*/  ISETP.NE.AND P0, PT, R13.reuse, RZ, PT ;  /* 0x000000ff0d00720c */ /* 0x040fe20003f05270 */
[----:B---3--:R-:W-:-:S05]  /*0120*/  IMAD.WIDE R6, R13, 0x30, R6 ;  /* 0x000000300d067825 */ /* 0x008fca00078e0206 */
[----:B--2---:R0:W-:Y:S04]  /*0130*/  STG.E.64 desc[UR4][R6.64], R2 ;  /* 0x0000000206007986 */ /* 0x0041e8000c101b04 */
[----:B------:R0:W-:Y:S04]  /*0140*/  STG.E.64 desc[UR4][R6.64+0x8], R4 ;  /* 0x0000080406007986 */ /* 0x0001e8000c101b04 */
[----:B------:R0:W-:Y:S01]  /*0150*/  STG.E.64 desc[UR4][R6.64+0x10], R8 ;  /* 0x0000100806007986 */ /* 0x0001e2000c101b04 */
[----:B------:R-:W-:Y:S05]  /*0160*/  @!P0 BRA `(.L_x_2) ;  /* 0x0000000c00408947 */ /* 0x000fea0003800000 */
[----:B------:R-:W-:Y:S01]  /*0170*/  SHF.R.S32.HI R0, RZ, 0x1f, R13 ;  /* 0x0000001fff007819 */ /* 0x000fe2000001140d */
[----:B------:R-:W-:-:S07]  /*0180*/  IMAD.MOV.U32 R12, RZ, RZ, RZ ;  /* 0x000000ffff0c7224 */ /* 0x000fce00078e00ff */
.L_x_8:
[----:B0-----:R-:W-:Y:S01]  /*0190*/  LOP3.LUT R2, R13, 0x3, RZ, 0xc0, !PT ;  /* 0x000000030d027812 */ /* 0x001fe200078ec0ff */
[----:B------:R-:W-:Y:S03]  /*01a0*/  BSSY.RECONVERGENT B1, `(.L_x_3) ;  /* 0x00000c6000017945 */ /* 0x000fe60003800200 */
[----:B------:R-:W-:-:S04]  /*01b0*/  ISETP.NE.U32.AND P0, PT, R2, RZ, PT ;  /* 0x000000ff0200720c */ /* 0x000fc80003f05070 */
[----:B------:R-:W-:-:S13]  /*01c0*/  ISETP.NE.AND.EX P0, PT, RZ, RZ, PT, P0 ;  /* 0x000000ffff00720c */ /* 0x000fda0003f05300 */
[----:B------:R-:W-:Y:S05]  /*01d0*/  @!P0 BRA `(.L_x_4) ;  /* 0x0000000c00088947 */ /* 0x000fea0003800000 */
[----:B------:R-:W0:Y:S01]  /*01e0*/  LDC.64 R8, c[0x4][RZ] ;  /* 0x01000000ff087b82 */ /* 0x000e220000000a00 */
[----:B------:R-:W-:Y:S02]  /*01f0*/  IMAD.MOV.U32 R14, RZ, RZ, RZ ;  /* 0x000000ffff0e7224 */ /* 0x000fe400078e00ff */
[----:B0-----:R-:W-:-:S07]  /*0200*/  IMAD.WIDE.U32 R8, R12, 0xc80, R8 ;  /* 0x00000c800c087825 */ /* 0x001fce00078e0008 */
.L_x_7:
[----:B0-----:R-:W-:Y:S01]  /*0210*/  IMAD.MOV.U32 R15, RZ, RZ, RZ ;  /* 0x000000ffff0f7224 */ /* 0x001fe200078e00ff */
[----:B------:R-:W-:Y:S01]  /*0220*/  CS2R R2, SRZ ;  /* 0x0000000000027805 */ /* 0x000fe2000001ff00 */
[----:B------:R-:W-:Y:S01]  /*0230*/  IMAD.MOV.U32 R17, RZ, RZ, RZ ;  /* 0x000000ffff117224 */ /* 0x000fe200078e00ff */
[----:B------:R-:W-:-:S07]  /*0240*/  CS2R R4, SRZ ;  /* 0x0000000000047805 */ /* 0x000fce000001ff00 */
.L_x_6:
[----:B------:R-:W-:-:S05]  /*0250*/  IMAD.WIDE.U32 R10, R17, 0x4, R6 ;  /* 0x00000004110a7825 */ /* 0x000fca00078e0006 */
[----:B------:R0:W5:Y:S01]  /*0260*/  LDG.E R16, desc[UR4][R10.64+0x4] ;  /* 0x000004040a107981 */ /* 0x000162000c1e1900 */
[----:B------:R-:W-:-:S07]  /*0270*/  IMAD.MOV.U32 R19, RZ, RZ, RZ ;  /* 0x000000ffff137224 */ /* 0x000fce00078e00ff */
.L_x_5:
[----:B-----5:R-:W-:Y:S01]  /*0280*/  SHF.R.U32.HI R24, RZ, R19, R16 ;  /* 0x00000013ff187219 */ /* 0x020fe20000011610 */
[----:B0-----:R-:W-:-:S03]  /*0290*/  IMAD.SHL.U32 R10, R17, 0x20, RZ ;  /* 0x00000020110a7824 */ /* 0x001fc600078e00ff */
[----:B------:R-:W-:Y:S01]  /*02a0*/  LOP3.LUT R11, R24, 0x1, RZ, 0xc0, !PT ;  /* 0x00000001180b7812 */ /* 0x000fe200078ec0ff */
[----:B------:R-:W-:-:S03]  /*02b0*/  IMAD.IADD R10, R10, 0x1, R19 ;  /* 0x000000010a0a7824 */ /* 0x000fc600078e0213 */
[----:B------:R-:W-:Y:S01]  /*02c0*/  ISETP.NE.U32.AND P0, PT, R11, 0x1, PT ;  /* 0x000000010b00780c */ /* 0x000fe20003f05070 */
[----:B------:R-:W-:-:S03]  /*02d0*/  IMAD R11, R10, 0x5, RZ ;  /* 0x000000050a0b7824 */ /* 0x000fc600078e02ff */
[----:B------:R-:W-:Y:S01]  /*02e0*/  R2P PR, R24, 0x7e ;  /* 0x0000007e18007804 */ /* 0x000fe20000000000 */
[----:B------:R-:W-:-:S08]  /*02f0*/  IMAD.WIDE.U32 R10, R11, 0x4, R8 ;  /* 0x000000040b0a7825 */ /* 0x000fd000078e0008 */
[----:B------:R-:W2:Y:S04]  /*0300*/  @!P0 LDG.E R18, desc[UR4][R10.64] ;  /* 0x000000040a128981 */ /* 0x000ea8000c1e1900 */
[----:B------:R-:W3:Y:S04]  /*0310*/  @!P0 LDG.E R20, desc[UR4][R10.64+0x10] ;  /* 0x000010040a148981 */ /* 0x000ee8000c1e1900 */
[----:B------:R-:W4:Y:S04]  /*0320*/  @P1 LDG.E R22, desc[UR4][R10.64+0x14] ;  /* 0x000014040a161981 */ /* 0x000f28000c1e1900 */
[----:B------:R-:W4:Y:S04]  /*0330*/  @P2 LDG.E R26, desc[UR4][R10.64+0x28] ;  /* 0x000028040a1a2981 */ /* 0x000f28000c1e1900 */
[----:B------:R-:W4:Y:S04]  /*0340*/  @!P0 LDG.E R21, desc[UR4][R10.64+0x4] ;  /* 0x000004040a158981 */ /* 0x000f28000c1e1900 */
[----:B------:R-:W4:Y:S04]  /*0350*/  @!P0 LDG.E R23, desc[UR4][R10.64+0xc] ;  /* 0x00000c040a178981 */ /* 0x000f28000c1e1900 */
[----:B------:R-:W4:Y:S04]  /*0360*/  @P1 LDG.E R25, desc[UR4][R10.64+0x18] ;  /* 0x000018040a191981 */ /* 0x000f28000c1e1900 */
[----:B------:R-:W4:Y:S04]  /*0370*/  @P3 LDG.E R28, desc[UR4][R10.64+0x3c] ;  /* 0x00003c040a1c3981 */ /* 0x000f28000c1e1900 */
[----:B------:R-:W4:Y:S01]  /*0380*/  @P6 LDG.E R27, desc[UR4][R10.64+0x7c] ;  /* 0x00007c040a1b6981 */ /* 0x000f22000c1e1900 */
[----:B--2---:R-:W-:-:S03]  /*0390*/  @!P0 LOP3.LUT R15, R15, R18, RZ, 0x3c, !PT ;  /* 0x000000120f0f8212 */ /* 0x004fc600078e3cff */
[----:B------:R-:W2:Y:S01]  /*03a0*/  @!P0 LDG.E R18, desc[UR4][R10.64+0x8] ;  /* 0x000008040a128981 */ /* 0x000ea2000c1e1900 */
[----:B---3--:R-:W-:-:S03]  /*03b0*/  @!P0 LOP3.LUT R3, R3, R20, RZ, 0x3c, !PT ;  /* 0x0000001403038212 */ /* 0x008fc600078e3cff */
[----:B------:R-:W3:Y:S01]  /*03c0*/  @P1 LDG.E R20, desc[UR4][R10.64+0x24] ;  /* 0x000024040a141981 */ /* 0x000ee2000c1e1900 */
[----:B----4-:R-:W-:-:S03]  /*03d0*/  @P1 LOP3.LUT R15, R15, R22, RZ, 0x3c, !PT ;  /* 0x000000160f0f1212 */ /* 0x010fc600078e3cff */
[----:B------:R-:W4:Y:S01]  /*03e0*/  @P2 LDG.E R22, desc[UR4][R10.64+0x38] ;  /* 0x000038040a162981 */ /* 0x000f22000c1e1900 */
[----:B------:R-:W-:-:S03]  /*03f0*/  @P2 LOP3.LUT R15, R15, R26, RZ, 0x3c, !PT ;  /* 0x0000001a0f0f2212 */ /* 0x000fc600078e3cff */
[----:B------:R-:W4:Y:S01]  /*0400*/  @P4 LDG.E R26, desc[UR4][R10.64+0x50] ;  /* 0x000050040a1a4981 */ /* 0x000f22000c1e1900 */
[----:B------:R-:W-:-:S03]  /*0410*/  @!P0 LOP3.LUT R4, R4, R21, RZ, 0x3c, !PT ;  /* 0x0000001504048212 */ /* 0x000fc600078e3cff */
[----:B------:R-:W4:Y:S01]  /*0420*/  @P1 LDG.E R21, desc[UR4][R10.64+0x20] ;  /* 0x000020040a151981 */ /* 0x000f22000c1e1900 */
[----:B------:R-:W-:-:S03]  /*0430*/  @!P0 LOP3.LUT R2, R2, R23, RZ, 0x3c, !PT ;  /* 0x0000001702028212 */ /* 0x000fc600078e3cff */
[----:B------:R-:W4:Y:S01]  /*0440*/  @P2 LDG.E R23, desc[UR4][R10.64+0x2c] ;  /* 0x00002c040a172981 */ /* 0x000f22000c1e1900 */
[----:B------:R-:W-:-:S03]  /*0450*/  @P1 LOP3.LUT R4, R4, R25, RZ, 0x3c, !PT ;  /* 0x0000001904041212 */ /* 0x000fc600078e3cff */
[----:B------:R-:W4:Y:S01]  /*0460*/  @P2 LDG.E R25, desc[UR4][R10.64+0x34] ;  /* 0x000034040a192981 */ /* 0x000f22000c1e1900 */
[----:B--2---:R-:W-:-:S03]  /*0470*/  @!P0 LOP3.LUT R5, R5, R18, RZ, 0x3c, !PT ;  /* 0x0000001205058212 */ /* 0x004fc600078e3cff */
[----:B------:R-:W2:Y:S01]  /*0480*/  @P1 LDG.E R18, desc[UR4][R10.64+0x1c] ;  /* 0x00001c040a121981 */ /* 0x000ea2000c1e1900 */
[----:B---3--:R-:W-:-:S03]  /*0490*/  @P1 LOP3.LUT R3, R3, R20, RZ, 0x3c, !PT ;  /* 0x0000001403031212 */ /* 0x008fc600078e3cff */
[----:B------:R-:W3:Y:S01]  /*04a0*/  @P2 LDG.E R20, desc[UR4][R10.64+0x30] ;  /* 0x000030040a142981 */ /* 0x000ee2000c1e1900 */
[----:B----4-:R-:W-:-:S03]  /*04b0*/  @P2 LOP3.LUT R3, R3, R22, RZ, 0x3c, !PT ;  /* 0x0000001603032212 */ /* 0x010fc600078e3cff */
[----:B------:R-:W4:Y:S01]  /*04c0*/  @P3 LDG.E R22, desc[UR4][R10.64+0x4c] ;  /* 0x00004c040a163981 */ /* 0x000f22000c1e1900 */
[----:B------:R-:W-:-:S04]  /*04d0*/  @P3 LOP3.LUT R15, R15, R28, RZ, 0x3c, !PT ;  /* 0x0000001c0f0f3212 */ /* 0x000fc800078e3cff */
[----:B------:R-:W-:Y:S02]  /*04e0*/  @P4 LOP3.LUT R15, R15, R26, RZ, 0x3c, !PT ;  /* 0x0000001a0f0f4212 */ /* 0x000fe400078e3cff */
[----:B------:R-:W-:Y:S01]  /*04f0*/  @P1 LOP3.LUT R2, R2, R21, RZ, 0x3c, !PT ;  /* 0x0000001502021212 */ /* 0x000fe200078e3cff */
[----:B------:R-:W4:Y:S04]  /*0500*/  @P5 LDG.E R26, desc[UR4][R10.64+0x64] ;  /* 0x000064040a1a5981 */ /* 0x000f28000c1e1900 */
[----:B------:R-:W4:Y:S01]  /*0510*/  @P3 LDG.E R21, desc[UR4][R10.64+0x40] ;  /* 0x000040040a153981 */ /* 0x000f22000c1e1900 */
[----:B------:R-:W-:Y:S02]  /*0520*/  @P2 LOP3.LUT R4, R4, R23, RZ, 0x3c, !PT ;  /* 0x0000001704042212 */ /* 0x000fe400078e3cff */
[----:B------:R-:W-:Y:S01]  /*0530*/  @P2 LOP3.LUT R2, R2, R25, RZ, 0x3c, !PT ;  /* 0x0000001902022212 */ /* 0x000fe200078e3cff */
[----:B------:R-:W4:Y:S04]  /*0540*/  @P3 LDG.E R23, desc[UR4][R10.64+0x48] ;  /* 0x000048040a173981 */ /* 0x000f28000c1e1900 */
[----:B------:R-:W4:Y:S01]  /*0550*/  @P4 LDG.E R25, desc[UR4][R10.64+0x54] ;  /* 0x000054040a194981 */ /* 0x000f22000c1e1900 */
[----:B--2---:R-:W-:-:S03]  /*0560*/  @P1 LOP3.LUT R5, R5, R18, RZ, 0x3c, !PT ;  /* 0x0000001205051212 */ /* 0x004fc600078e3cff */
[----:B------:R-:W2:Y:S01]  /*0570*/  @P3 LDG.E R18, desc[UR4][R10.64+0x44] ;  /* 0x000044040a123981 */ /* 0x000ea2000c1e1900 */
[----:B---3--:R-:W-:-:S03]  /*0580*/  @P2 LOP3.LUT R5, R5, R20, RZ, 0x3c, !PT ;  /* 0x0000001405052212 */ /* 0x008fc600078e3cff */
[----:B------:R-:W3:Y:S01]  /*0590*/  @P4 LDG.E R20, desc[UR4][R10.64+0x58] ;  /* 0x000058040a144981 */ /* 0x000ee2000c1e1900 */
[----:B----4-:R-:W-:-:S03]  /*05a0*/  @P3 LOP3.LUT R3, R3, R22, RZ, 0x3c, !PT ;  /* 0x0000001603033212 */ /* 0x010fc600078e3cff */
[----:B------:R-:W4:Y:S01]  /*05b0*/  @P4 LDG.E R22, desc[UR4][R10.64+0x60] ;  /* 0x000060040a164981 */ /* 0x000f22000c1e1900 */
[----:B------:R-:W-:Y:S02]  /*05c0*/  LOP3.LUT P0, RZ, R24, 0x80, RZ, 0xc0, !PT ;  /* 0x0000008018ff7812 */ /* 0x000fe4000780c0ff */
[----:B------:R-:W-:Y:S02]  /*05d0*/  @P5 LOP3.LUT R15, R15, R26, RZ, 0x3c, !PT ;  /* 0x0000001a0f0f5212 */ /* 0x000fe400078e3cff */
[----:B------:R-:W4:Y:S01]  /*05e0*/  @P6 LDG.E R26, desc[UR4][R10.64+0x78] ;  /* 0x000078040a1a6981 */ /* 0x000f22000c1e1900 */
[----:B------:R-:W-:-:S03]  /*05f0*/  @P3 LOP3.LUT R4, R4, R21, RZ, 0x3c, !PT ;  /* 0x0000001504043212 */ /* 0x000fc600078e3cff */
[----:B------:R-:W4:Y:S01]  /*0600*/  @P4 LDG.E R21, desc[UR4][R10.64+0x5c] ;  /* 0x00005c040a154981 */ /* 0x000f22000c1e1900 */
[----:B------:R-:W-:-:S03]  /*0610*/  @P3 LOP3.LUT R2, R2, R23, RZ, 0x3c, !PT ;  /* 0x0000001702023212 */ /* 0x000fc600078e3cff */
[----:B------:R-:W4:Y:S01]  /*0620*/  @P5 LDG.E R23, desc[UR4][R10.64+0x68] ;  /* 0x000068040a175981 */ /* 0x000f22000c1e1900 */
[----:B------:R-:W-:-:S03]  /*0630*/  @P4 LOP3.LUT R4, R4, R25, RZ, 0x3c, !PT ;  /* 0x0000001904044212 */ /* 0x000fc600078e3cff */
[----:B------:R-:W4:Y:S01]  /*0640*/  @P5 LDG.E R25, desc[UR4][R10.64+0x70] ;  /* 0x000070040a195981 */ /* 0x000f22000c1e1900 */
[----:B--2---:R-:W-:-:S03]  /*0650*/  @P3 LOP3.LUT R5, R5, R18, RZ, 0x3c, !PT ;  /* 0x0000001205053212 */ /* 0x004fc600078e3cff */
[----:B------:R-:W2:Y:S01]  /*0660*/  @P5 LDG.E R18, desc[UR4][R10.64+0x6c] ;  /* 0x00006c040a125981 */ /* 0x000ea2000c1e1900 */
[----:B---3--:R-:W-:-:S03]  /*0670*/  @P4 LOP3.LUT R5, R5, R20, RZ, 0x3c, !PT ;  /* 0x0000001405054212 */ /* 0x008fc600078e3cff */
[----:B------:R-:W3:Y:S01]  /*0680*/  @P5 LDG.E R20, desc[UR4][R10.64+0x74] ;  /* 0x000074040a145981 */ /* 0x000ee2000c1e1900 */
[----:B----4-:R-:W-:-:S03]  /*0690*/  @P4 LOP3.LUT R3, R3, R22, RZ, 0x3c, !PT ;  /* 0x0000001603034212 */ /* 0x010fc600078e3cff */
[----:B------:R-:W4:Y:S01]  /*06a0*/  @P0 LDG.E R22, desc[UR4][R10.64+0x8c] ;  /* 0x00008c040a160981 */ /* 0x000f22000c1e1900 */
[----:B------:R-:W-:-:S03]  /*06b0*/  @P6 LOP3.LUT R15, R15, R26, RZ, 0x3c, !PT ;  /* 0x0000001a0f0f6212 */ /* 0x000fc600078e3cff */
        /* <DEDUP_REMOVED lines=13> */
[----:B------:R-:W-:Y:S02]  /*0790*/  @P6 LOP3.LUT R4, R4, R27, RZ, 0x3c, !PT ;  /* 0x0000001b04046212 */ /* 0x000fe400078e3cff */
[----:B------:R-:W-:Y:S02]  /*07a0*/  @P6 LOP3.LUT R2, R2, R21, RZ, 0x3c, !PT ;  /* 0x0000001502026212 */ /* 0x000fe400078e3cff */
[----:B------:R-:W-:Y:S02]  /*07b0*/  @P0 LOP3.LUT R4, R4, R23, RZ, 0x3c, !PT ;  /* 0x0000001704040212 */ /* 0x000fe400078e3cff */
[----:B------:R-:W-:Y:S02]  /*07c0*/  @P0 LOP3.LUT R2, R2, R25, RZ, 0x3c, !PT ;  /* 0x0000001902020212 */ /* 0x000fe400078e3cff */
[----:B--2---:R-:W-:Y:S02]  /*07d0*/  @P6 LOP3.LUT R5, R5, R18, RZ, 0x3c, !PT ;  /* 0x0000001205056212 */ /* 0x004fe400078e3cff */
[----:B---3--:R-:W-:-:S02]  /*07e0*/  @P6 LOP3.LUT R3, R3, R20, RZ, 0x3c, !PT ;  /* 0x0000001403036212 */ /* 0x008fc400078e3cff */
[----:B----4-:R-:W-:Y:S02]  /*07f0*/  @P0 LOP3.LUT R5, R5, R22, RZ, 0x3c, !PT ;  /* 0x0000001605050212 */ /* 0x010fe400078e3cff */
[----:B------:R-:W-:Y:S02]  /*0800*/  @P0 LOP3.LUT R3, R3, R26, RZ, 0x3c, !PT ;  /* 0x0000001a03030212 */ /* 0x000fe400078e3cff */
[----:B------:R-:W-:-:S13]  /*0810*/  R2P PR, R24.B1, 0x7f ;  /* 0x0000007f18007804 */ /* 0x000fda0000001000 */
[----:B------:R-:W2:Y:S04]  /*0820*/  @P0 LDG.E R18, desc[UR4][R10.64+0xa0] ;  /* 0x0000a0040a120981 */ /* 0x000ea8000c1e1900 */
[----:B------:R-:W3:Y:S04]  /*0830*/  @P1 LDG.E R22, desc[UR4][R10.64+0xb4] ;  /* 0x0000b4040a161981 */ /* 0x000ee8000c1e1900 */
[----:B------:R-:W4:Y:S04]  /*0840*/  @P2 LDG.E R26, desc[UR4][R10.64+0xc8] ;  /* 0x0000c8040a1a2981 */ /* 0x000f28000c1e1900 */
[----:B------:R-:W4:Y:S04]  /*0850*/  @P3 LDG.E R28, desc[UR4][R10.64+0xdc] ;  /* 0x0000dc040a1c3981 */ /* 0x000f28000c1e1900 */
[----:B------:R-:W4:Y:S04]  /*0860*/  @P0 LDG.E R23, desc[UR4][R10.64+0xa4] ;  /* 0x0000a4040a170981 */ /* 0x000f28000c1e1900 */
[----:B------:R-:W4:Y:S04]  /*0870*/  @P0 LDG.E R20, desc[UR4][R10.64+0xa8] ;  /* 0x0000a8040a140981 */ /* 0x000f28000c1e1900 */
[----:B------:R-:W4:Y:S04]  /*0880*/  @P4 LDG.E R25, desc[UR4][R10.64+0xf0] ;  /* 0x0000f0040a194981 */ /* 0x000f28000c1e1900 */
        /* <DEDUP_REMOVED lines=21> */
[----:B------:R-:W-:Y:S02]  /*09e0*/  LOP3.LUT P0, RZ, R24, 0x8000, RZ, 0xc0, !PT ;  /* 0x0000800018ff7812 */ /* 0x000fe4000780c0ff */
[----:B----4-:R-:W-:Y:S01]  /*09f0*/  @P5 LOP3.LUT R15, R15, R26, RZ, 0x3c, !PT ;  /* 0x0000001a0f0f5212 */ /* 0x010fe200078e3cff */
[----:B------:R-:W4:Y:S04]  /*0a00*/  @P3 LDG.E R24, desc[UR4][R10.64+0xe4] ;  /* 0x0000e4040a183981 */ /* 0x000f28000c1e1900 */
[----:B------:R-:W2:Y:S01]  /*0a10*/  @P6 LDG.E R26, desc[UR4][R10.64+0x118] ;  /* 0x000118040a1a6981 */ /* 0x000ea2000c1e1900 */
        /* <DEDUP_REMOVED lines=8> */
[----:B---3--:R-:W-:-:S03]  /*0aa0*/  @P2 LOP3.LUT R3, R3, R22, RZ, 0x3c, !PT ;  /* 0x0000001603032212 */ /* 0x008fc600078e3cff */
[----:B------:R-:W3:Y:S01]  /*0ab0*/  @P4 LDG.E R22, desc[UR4][R10.64+0x100] ;  /* 0x000100040a164981 */ /* 0x000ee2000c1e1900 */
[----:B--2---:R-:W-:-:S03]  /*0ac0*/  @P6 LOP3.LUT R15, R15, R26, RZ, 0x3c, !PT ;  /* 0x0000001a0f0f6212 */ /* 0x004fc600078e3cff */
[----:B------:R-:W2:Y:S01]  /*0ad0*/  @P0 LDG.E R26, desc[UR4][R10.64+0x12c] ;  /* 0x00012c040a1a0981 */ /* 0x000ea2000c1e1900 */
[----:B----4-:R-:W-:-:S03]  /*0ae0*/  @P2 LOP3.LUT R2, R2, R23, RZ, 0x3c, !PT ;  /* 0x0000001702022212 */ /* 0x010fc600078e3cff */
[----:B------:R-:W4:Y:S01]  /*0af0*/  @P4 LDG.E R23, desc[UR4][R10.64+0xfc] ;  /* 0x0000fc040a174981 */ /* 0x000f22000c1e1900 */
[----:B------:R-:W-:-:S03]  /*0b00*/  @P2 LOP3.LUT R5, R5, R20, RZ, 0x3c, !PT ;  /* 0x0000001405052212 */ /* 0x000fc600078e3cff */
[----:B------:R-:W4:Y:S01]  /*0b10*/  @P4 LDG.E R20, desc[UR4][R10.64+0xf8] ;  /* 0x0000f8040a144981 */ /* 0x000f22000c1e1900 */
[----:B------:R-:W-:Y:S02]  /*0b20*/  @P3 LOP3.LUT R2, R2, R27, RZ, 0x3c, !PT ;  /* 0x0000001b02023212 */ /* 0x000fe400078e3cff */
[----:B------:R-:W-:Y:S01]  /*0b30*/  @P3 LOP3.LUT R4, R4, R25, RZ, 0x3c, !PT ;  /* 0x0000001904043212 */ /* 0x000fe200078e3cff */
[----:B------:R-:W4:Y:S01]  /*0b40*/  @P5 LDG.E R27, desc[UR4][R10.64+0x110] ;  /* 0x000110040a1b5981 */ /* 0x000f22000c1e1900 */
[----:B------:R-:W-:-:S03]  /*0b50*/  @P3 LOP3.LUT R5, R5, R24, RZ, 0x3c, !PT ;  /* 0x0000001805053212 */ /* 0x000fc600078e3cff */
[----:B------:R-:W4:Y:S04]  /*0b60*/  @P5 LDG.E R25, desc[UR4][R10.64+0x108] ;  /* 0x000108040a195981 */ /* 0x000f28000c1e1900 */
        /* <DEDUP_REMOVED lines=19> */
[----:B------:R-:W-:-:S05]  /*0ca0*/  VIADD R19, R19, 0x10 ;  /* 0x0000001013137836 */ /* 0x000fca0000000000 */
[----:B------:R-:W-:Y:S02]  /*0cb0*/  ISETP.NE.AND P1, PT, R19, 0x20, PT ;  /* 0x000000201300780c */ /* 0x000fe40003f25270 */
[----:B------:R-:W-:Y:S02]  /*0cc0*/  @P5 LOP3.LUT R3, R3, R18, RZ, 0x3c, !PT ;  /* 0x0000001203035212 */ /* 0x000fe400078e3cff */
[----:B------:R-:W-:Y:S02]  /*0cd0*/  @P6 LOP3.LUT R4, R4, R21, RZ, 0x3c, !PT ;  /* 0x0000001504046212 */ /* 0x000fe400078e3cff */
[----:B---3--:R-:W-:-:S04]  /*0ce0*/  @P6 LOP3.LUT R3, R3, R22, RZ, 0x3c, !PT ;  /* 0x0000001603036212 */ /* 0x008fc800078e3cff */
[----:B--2---:R-:W-:Y:S02]  /*0cf0*/  @P0 LOP3.LUT R3, R3, R26, RZ, 0x3c, !PT ;  /* 0x0000001a03030212 */ /* 0x004fe400078e3cff */
[----:B----4-:R-:W-:Y:S02]  /*0d00*/  @P6 LOP3.LUT R2, R2, R23, RZ, 0x3c, !PT ;  /* 0x0000001702026212 */ /* 0x010fe400078e3cff */
[----:B------:R-:W-:Y:S02]  /*0d10*/  @P6 LOP3.LUT R5, R5, R20, RZ, 0x3c, !PT ;  /* 0x0000001405056212 */ /* 0x000fe400078e3cff */
[----:B------:R-:W-:Y:S02]  /*0d20*/  @P0 LOP3.LUT R2, R2, R27, RZ, 0x3c, !PT ;  /* 0x0000001b02020212 */ /* 0x000fe400078e3cff */
[----:B------:R-:W-:Y:S02]  /*0d30*/  @P0 LOP3.LUT R4, R4, R25, RZ, 0x3c, !PT ;  /* 0x0000001904040212 */ /* 0x000fe400078e3cff */
[----:B------:R-:W-:Y:S01]  /*0d40*/  @P0 LOP3.LUT R5, R5, R24, RZ, 0x3c, !PT ;  /* 0x0000001805050212 */ /* 0x000fe200078e3cff */
[----:B------:R-:W-:Y:S06]  /*0d50*/  @P1 BRA `(.L_x_5) ;  /* 0xfffffff400481947 */ /* 0x000fec000383ffff */
[----:B------:R-:W-:-:S05]  /*0d60*/  VIADD R17, R17, 0x1 ;  /* 0x0000000111117836 */ /* 0x000fca0000000000 */
[----:B------:R-:W-:-:S13]  /*0d70*/  ISETP.NE.AND P0, PT, R17, 0x5, PT ;  /* 0x000000051100780c */ /* 0x000fda0003f05270 */
[----:B------:R-:W-:Y:S05]  /*0d80*/  @P0 BRA `(.L_x_6) ;  /* 0xfffffff400300947 */ /* 0x000fea000383ffff */
[----:B------:R0:W-:Y:S01]  /*0d90*/  STG.E.64 desc[UR4][R6.64+0x8], R4 ;  /* 0x0000080406007986 */ /* 0x0001e2000c101b04 */
[----:B------:R-:W-:Y:S01]  /*0da0*/  VIADD R14, R14, 0x1 ;  /* 0x000000010e0e7836 */ /* 0x000fe20000000000 */
[----:B------:R-:W-:Y:S02]  /*0db0*/  LOP3.LUT R11, R13, 0x3, RZ, 0xc0, !PT ;  /* 0x000000030d0b7812 */ /* 0x000fe400078ec0ff */
[----:B------:R0:W-:Y:S02]  /*0dc0*/  STG.E.64 desc[UR4][R6.64+0x10], R2 ;  /* 0x0000100206007986 */ /* 0x0001e4000c101b04 */
[----:B------:R-:W-:Y:S02]  /*0dd0*/  ISETP.GE.U32.AND P0, PT, R14, R11, PT ;  /* 0x0000000b0e00720c */ /* 0x000fe40003f06070 */
[----:B------:R0:W-:Y:S11]  /*0de0*/  STG.E desc[UR4][R6.64+0x4], R15 ;  /* 0x0000040f06007986 */ /* 0x0001f6000c101904 */
[----:B------:R-:W-:Y:S05]  /*0df0*/  @!P0 BRA `(.L_x_7) ;  /* 0xfffffff400048947 */ /* 0x000fea000383ffff */
.L_x_4:
[----:B------:R-:W-:Y:S05]  /*0e00*/  BSYNC.RECONVERGENT B1 ;  /* 0x0000000000017941 */ /* 0x000fea0003800200 */
.L_x_3:
[C---:B------:R-:W-:Y:S01]  /*0e10*/  ISETP.GT.U32.AND P0, PT, R13.reuse, 0x3, PT ;  /* 0x000000030d00780c */ /* 0x040fe20003f04070 */
[----:B------:R-:W-:Y:S01]  /*0e20*/  VIADD R12, R12, 0x1 ;  /* 0x000000010c0c7836 */ /* 0x000fe20000000000 */
[--C-:B------:R-:W-:Y:S02]  /*0e30*/  SHF.R.U64 R13, R13, 0x2, R0.reuse ;  /* 0x000000020d0d7819 */ /* 0x100fe40000001200 */
[----:B------:R-:W-:Y:S02]  /*0e40*/  ISETP.GT.U32.AND.EX P0, PT, R0, RZ, PT, P0 ;  /* 0x000000ff0000720c */ /* 0x000fe40003f04100 */
[----:B------:R-:W-:-:S11]  /*0e50*/  SHF.R.U32.HI R0, RZ, 0x2, R0 ;  /* 0x00000002ff007819 */ /* 0x000fd60000011600 */
[----:B------:R-:W-:Y:S05]  /*0e60*/  @P0 BRA `(.L_x_8) ;  /* 0xfffffff000c80947 */ /* 0x000fea000383ffff */
.L_x_2:
[----:B------:R-:W-:Y:S05]  /*0e70*/  BSYNC.RECONVERGENT B0 ;  /* 0x0000000000007941 */ /* 0x000fea0003800200 */
.L_x_1:
[----:B------:R-:W-:Y:S04]  /*0e80*/  STG.E.64 desc[UR4][R6.64+0x18], RZ ;  /* 0x000018ff06007986 */ /* 0x000fe8000c101b04 */
[----:B------:R-:W-:Y:S04]  /*0e90*/  STG.E desc[UR4][R6.64+0x20], RZ ;  /* 0x000020ff06007986 */ /* 0x000fe8000c101904 */
[----:B------:R-:W-:Y:S01]  /*0ea0*/  STG.E.64 desc[UR4][R6.64+0x28], RZ ;  /* 0x000028ff06007986 */ /* 0x000fe2000c101b04 */
[----:B------:R-:W-:Y:S05]  /*0eb0*/  EXIT ;  /* 0x000000000000794d */ /* 0x000fea0003800000 */
.L_x_9:
        /* <DEDUP_REMOVED lines=12> */
.L_x_11:


//--------------------- .nv.global.init           --------------------------
	.section	.nv.global.init,"aw",@progbits
	.align	4
.nv.global.init:
	.type		mrg32k3aM1SubSeq,@object
	.size		mrg32k3aM1SubSeq,(mrg32k3aM2SubSeq - mrg32k3aM1SubSeq)
mrg32k3aM1SubSeq:
        /*0000*/ 	.byte	0x0b, 0xcc, 0xee, 0x04, 0x73, 0x29, 0x8b, 0x6f, 0xf6, 0x53, 0x03, 0xf6, 0x23, 0xf6, 0xea, 0xda
        /* <DEDUP_REMOVED lines=125> */
	.type		mrg32k3aM2SubSeq,@object
	.size		mrg32k3aM2SubSeq,(mrg32k3aM1 - mrg32k3aM2SubSeq)
mrg32k3aM2SubSeq:
        /* <DEDUP_REMOVED lines=126> */
	.type		mrg32k3aM1,@object
	.size		mrg32k3aM1,(mrg32k3aM1Seq - mrg32k3aM1)
mrg32k3aM1:
        /* <DEDUP_REMOVED lines=144> */
	.type		mrg32k3aM1Seq,@object
	.size		mrg32k3aM1Seq,(mrg32k3aM2 - mrg32k3aM1Seq)
mrg32k3aM1Seq:
        /* <DEDUP_REMOVED lines=144> */
	.type		mrg32k3aM2,@object
	.size		mrg32k3aM2,(mrg32k3aM2Seq - mrg32k3aM2)
mrg32k3aM2:
        /* <DEDUP_REMOVED lines=144> */
	.type		mrg32k3aM2Seq,@object
	.size		mrg32k3aM2Seq,(precalc_xorwow_matrix - mrg32k3aM2Seq)
mrg32k3aM2Seq:
        /* <DEDUP_REMOVED lines=144> */
	.type		precalc_xorwow_matrix,@object
	.size		precalc_xorwow_matrix,(precalc_xorwow_offset_matrix - precalc_xorwow_matrix)
precalc_xorwow_matrix:
        /* <DEDUP_REMOVED lines=6400> */
	.type		precalc_xorwow_offset_matrix,@object
	.size		precalc_xorwow_offset_matrix,(.L_1 - precalc_xorwow_offset_matrix)
precalc_xorwow_offset_matrix:
        /* <DEDUP_REMOVED lines=6400> */
.L_1:


//--------------------- .nv.shared.reserved.0     --------------------------
	.section	.nv.shared.reserved.0,"aw",@nobits
	.weak		__nv_reservedSMEM_offset_0_alias
	.size		__nv_reservedSMEM_offset_0_alias, 0, 64
	.other		__nv_reservedSMEM_offset_0_alias,@"STO_CUDA_RESERVED_SHARED STV_DEFAULT"
__nv_reservedSMEM_offset_0_alias:
	.zero		0
	.zero		64


//--------------------- .nv.constant0._Z10initializePfP17curandStateXORWOW --------------------------
	.section	.nv.constant0._Z10initializePfP17curandStateXORWOW,"a",@progbits
	.sectionflags	@""
	.align	4
.nv.constant0._Z10initializePfP17curandStateXORWOW:
	.zero		912


//--------------------- .nv.constant0._Z9init_randjP17curandStateXORWOW --------------------------
	.section	.nv.constant0._Z9init_randjP17curandStateXORWOW,"a",@progbits
	.sectionflags	@""
	.align	4
.nv.constant0._Z9init_randjP17curandStateXORWOW:
	.zero		912


//--------------------- SYMBOLS --------------------------

	.type		.nv.reservedSmem.offset0,@object
	.size		.nv.reservedSmem.offset0,0x4
